//
// Generated by NVIDIA NVVM Compiler
//
// Compiler Build ID: CL-36424714
// Cuda compilation tools, release 13.0, V13.0.88
// Based on NVVM 20.0.0
//

.version 9.0
.target sm_100
.address_size 64

	// .globl	_Z13conv2d_kernelPfS_S_PK9ConvParam

.visible .entry _Z13conv2d_kernelPfS_S_PK9ConvParam(
	.param .u64 .ptr .align 1 _Z13conv2d_kernelPfS_S_PK9ConvParam_param_0,
	.param .u64 .ptr .align 1 _Z13conv2d_kernelPfS_S_PK9ConvParam_param_1,
	.param .u64 .ptr .align 1 _Z13conv2d_kernelPfS_S_PK9ConvParam_param_2,
	.param .u64 .ptr .align 1 _Z13conv2d_kernelPfS_S_PK9ConvParam_param_3
)
{
	.reg .pred 	%p<25>;
	.reg .b32 	%r<112>;
	.reg .b32 	%f<118>;
	.reg .b64 	%rd<35>;

	ld.param.u64 	%rd9, [_Z13conv2d_kernelPfS_S_PK9ConvParam_param_0];
	ld.param.u64 	%rd10, [_Z13conv2d_kernelPfS_S_PK9ConvParam_param_1];
	ld.param.u64 	%rd11, [_Z13conv2d_kernelPfS_S_PK9ConvParam_param_2];
	ld.param.u64 	%rd12, [_Z13conv2d_kernelPfS_S_PK9ConvParam_param_3];
	cvta.to.global.u64 	%rd1, %rd11;
	cvta.to.global.u64 	%rd2, %rd9;
	cvta.to.global.u64 	%rd3, %rd10;
	cvta.to.global.u64 	%rd4, %rd12;
	mov.u32 	%r46, %tid.z;
	mov.u32 	%r47, %ctaid.z;
	mov.u32 	%r48, %ntid.z;
	mad.lo.s32 	%r49, %r47, %r48, %r46;
	mov.u32 	%r50, %tid.y;
	mov.u32 	%r51, %ctaid.y;
	mov.u32 	%r52, %ntid.y;
	mad.lo.s32 	%r2, %r51, %r52, %r50;
	mov.u32 	%r53, %tid.x;
	mov.u32 	%r54, %ctaid.x;
	mov.u32 	%r55, %ntid.x;
	mad.lo.s32 	%r56, %r54, %r55, %r53;
	ld.global.u32 	%r4, [%rd4+8];
	ld.global.u32 	%r57, [%rd4+12];
	ld.global.u32 	%r6, [%rd4+28];
	ld.global.u32 	%r7, [%rd4+32];
	ld.global.u32 	%r8, [%rd4+20];
	ld.global.u32 	%r9, [%rd4+24];
	ld.global.u32 	%r10, [%rd4+16];
	ld.global.u32 	%r58, [%rd4+4];
	setp.ge.s32 	%p1, %r2, %r4;
	setp.ge.s32 	%p2, %r56, %r57;
	or.pred  	%p3, %p1, %p2;
	setp.ge.s32 	%p4, %r49, %r58;
	or.pred  	%p5, %p3, %p4;
	@%p5 bra 	$L__BB0_30;
	ld.global.u32 	%r59, [%rd4];
	setp.lt.s32 	%p6, %r59, 1;
	@%p6 bra 	$L__BB0_30;
	setp.gt.s32 	%p7, %r10, 0;
	@%p7 bra 	$L__BB0_5;
	mov.b32 	%r111, 0;
$L__BB0_4:
	mad.lo.s32 	%r61, %r111, %r58, %r49;
	mad.lo.s32 	%r62, %r61, %r4, %r2;
	mad.lo.s32 	%r63, %r62, %r57, %r56;
	mul.wide.s32 	%rd13, %r63, 4;
	add.s64 	%rd14, %rd3, %rd13;
	mov.b32 	%r64, 0;
	st.global.u32 	[%rd14], %r64;
	add.s32 	%r111, %r111, 1;
	ld.global.u32 	%r65, [%rd4];
	setp.lt.s32 	%p8, %r111, %r65;
	@%p8 bra 	$L__BB0_4;
	bra.uni 	$L__BB0_30;
$L__BB0_5:
	setp.gt.s32 	%p9, %r6, 0;
	@%p9 bra 	$L__BB0_8;
	mov.b32 	%r110, 0;
$L__BB0_7:
	mad.lo.s32 	%r67, %r110, %r58, %r49;
	mad.lo.s32 	%r68, %r67, %r4, %r2;
	mad.lo.s32 	%r69, %r68, %r57, %r56;
	mul.wide.s32 	%rd15, %r69, 4;
	add.s64 	%rd16, %rd3, %rd15;
	mov.b32 	%r70, 0;
	st.global.u32 	[%rd16], %r70;
	add.s32 	%r110, %r110, 1;
	ld.global.u32 	%r71, [%rd4];
	setp.lt.s32 	%p10, %r110, %r71;
	@%p10 bra 	$L__BB0_7;
	bra.uni 	$L__BB0_30;
$L__BB0_8:
	setp.gt.s32 	%p11, %r7, 0;
	@%p11 bra 	$L__BB0_11;
	mov.b32 	%r109, 0;
$L__BB0_10:
	mad.lo.s32 	%r73, %r109, %r58, %r49;
	mad.lo.s32 	%r74, %r73, %r4, %r2;
	mad.lo.s32 	%r75, %r74, %r57, %r56;
	mul.wide.s32 	%rd17, %r75, 4;
	add.s64 	%rd18, %rd3, %rd17;
	mov.b32 	%r76, 0;
	st.global.u32 	[%rd18], %r76;
	add.s32 	%r109, %r109, 1;
	ld.global.u32 	%r77, [%rd4];
	setp.lt.s32 	%p12, %r109, %r77;
	@%p12 bra 	$L__BB0_10;
	bra.uni 	$L__BB0_30;
$L__BB0_11:
	and.b32  	%r12, %r7, 15;
	and.b32  	%r13, %r7, 7;
	and.b32  	%r14, %r7, 2147483632;
	neg.s32 	%r15, %r14;
	add.s64 	%rd5, %rd2, 32;
	add.s64 	%rd6, %rd1, 32;
	mov.b32 	%r100, 0;
$L__BB0_12:
	ld.global.u32 	%r80, [%rd4+36];
	mul.lo.s32 	%r17, %r80, %r56;
	mul.lo.s32 	%r18, %r80, %r2;
	mov.f32 	%f117, 0f00000000;
	mov.b32 	%r101, 0;
$L__BB0_13:
	mad.lo.s32 	%r82, %r100, %r10, %r101;
	mad.lo.s32 	%r83, %r10, %r49, %r101;
	mul.lo.s32 	%r20, %r83, %r6;
	mad.lo.s32 	%r21, %r82, %r8, %r18;
	mov.b32 	%r102, 0;
$L__BB0_14:
	setp.lt.u32 	%p13, %r7, 16;
	add.s32 	%r85, %r102, %r21;
	mad.lo.s32 	%r23, %r85, %r9, %r17;
	add.s32 	%r86, %r102, %r20;
	mul.lo.s32 	%r24, %r86, %r7;
	mov.b32 	%r107, 0;
	@%p13 bra 	$L__BB0_17;
	mov.u32 	%r103, %r24;
	mov.u32 	%r104, %r23;
	mov.u32 	%r105, %r15;
$L__BB0_16:
	.pragma "nounroll";
	mul.wide.s32 	%rd19, %r104, 4;
	add.s64 	%rd20, %rd5, %rd19;
	mul.wide.s32 	%rd21, %r103, 4;
	add.s64 	%rd22, %rd6, %rd21;
	ld.global.f32 	%f19, [%rd20+-32];
	ld.global.f32 	%f20, [%rd22+-32];
	fma.rn.f32 	%f21, %f19, %f20, %f117;
	ld.global.f32 	%f22, [%rd20+-28];
	ld.global.f32 	%f23, [%rd22+-28];
	fma.rn.f32 	%f24, %f22, %f23, %f21;
	ld.global.f32 	%f25, [%rd20+-24];
	ld.global.f32 	%f26, [%rd22+-24];
	fma.rn.f32 	%f27, %f25, %f26, %f24;
	ld.global.f32 	%f28, [%rd20+-20];
	ld.global.f32 	%f29, [%rd22+-20];
	fma.rn.f32 	%f30, %f28, %f29, %f27;
	ld.global.f32 	%f31, [%rd20+-16];
	ld.global.f32 	%f32, [%rd22+-16];
	fma.rn.f32 	%f33, %f31, %f32, %f30;
	ld.global.f32 	%f34, [%rd20+-12];
	ld.global.f32 	%f35, [%rd22+-12];
	fma.rn.f32 	%f36, %f34, %f35, %f33;
	ld.global.f32 	%f37, [%rd20+-8];
	ld.global.f32 	%f38, [%rd22+-8];
	fma.rn.f32 	%f39, %f37, %f38, %f36;
	ld.global.f32 	%f40, [%rd20+-4];
	ld.global.f32 	%f41, [%rd22+-4];
	fma.rn.f32 	%f42, %f40, %f41, %f39;
	ld.global.f32 	%f43, [%rd20];
	ld.global.f32 	%f44, [%rd22];
	fma.rn.f32 	%f45, %f43, %f44, %f42;
	ld.global.f32 	%f46, [%rd20+4];
	ld.global.f32 	%f47, [%rd22+4];
	fma.rn.f32 	%f48, %f46, %f47, %f45;
	ld.global.f32 	%f49, [%rd20+8];
	ld.global.f32 	%f50, [%rd22+8];
	fma.rn.f32 	%f51, %f49, %f50, %f48;
	ld.global.f32 	%f52, [%rd20+12];
	ld.global.f32 	%f53, [%rd22+12];
	fma.rn.f32 	%f54, %f52, %f53, %f51;
	ld.global.f32 	%f55, [%rd20+16];
	ld.global.f32 	%f56, [%rd22+16];
	fma.rn.f32 	%f57, %f55, %f56, %f54;
	ld.global.f32 	%f58, [%rd20+20];
	ld.global.f32 	%f59, [%rd22+20];
	fma.rn.f32 	%f60, %f58, %f59, %f57;
	ld.global.f32 	%f61, [%rd20+24];
	ld.global.f32 	%f62, [%rd22+24];
	fma.rn.f32 	%f63, %f61, %f62, %f60;
	ld.global.f32 	%f64, [%rd20+28];
	ld.global.f32 	%f65, [%rd22+28];
	fma.rn.f32 	%f117, %f64, %f65, %f63;
	add.s32 	%r105, %r105, 16;
	add.s32 	%r104, %r104, 16;
	add.s32 	%r103, %r103, 16;
	setp.ne.s32 	%p14, %r105, 0;
	mov.u32 	%r107, %r14;
	@%p14 bra 	$L__BB0_16;
$L__BB0_17:
	setp.eq.s32 	%p15, %r12, 0;
	@%p15 bra 	$L__BB0_27;
	add.s32 	%r87, %r12, -1;
	setp.lt.u32 	%p16, %r87, 7;
	@%p16 bra 	$L__BB0_20;
	add.s32 	%r88, %r107, %r23;
	add.s32 	%r89, %r24, %r107;
	mul.wide.s32 	%rd23, %r88, 4;
	add.s64 	%rd24, %rd2, %rd23;
	ld.global.f32 	%f67, [%rd24];
	mul.wide.s32 	%rd25, %r89, 4;
	add.s64 	%rd26, %rd1, %rd25;
	ld.global.f32 	%f68, [%rd26];
	fma.rn.f32 	%f69, %f67, %f68, %f117;
	ld.global.f32 	%f70, [%rd24+4];
	ld.global.f32 	%f71, [%rd26+4];
	fma.rn.f32 	%f72, %f70, %f71, %f69;
	ld.global.f32 	%f73, [%rd24+8];
	ld.global.f32 	%f74, [%rd26+8];
	fma.rn.f32 	%f75, %f73, %f74, %f72;
	ld.global.f32 	%f76, [%rd24+12];
	ld.global.f32 	%f77, [%rd26+12];
	fma.rn.f32 	%f78, %f76, %f77, %f75;
	ld.global.f32 	%f79, [%rd24+16];
	ld.global.f32 	%f80, [%rd26+16];
	fma.rn.f32 	%f81, %f79, %f80, %f78;
	ld.global.f32 	%f82, [%rd24+20];
	ld.global.f32 	%f83, [%rd26+20];
	fma.rn.f32 	%f84, %f82, %f83, %f81;
	ld.global.f32 	%f85, [%rd24+24];
	ld.global.f32 	%f86, [%rd26+24];
	fma.rn.f32 	%f87, %f85, %f86, %f84;
	ld.global.f32 	%f88, [%rd24+28];
	ld.global.f32 	%f89, [%rd26+28];
	fma.rn.f32 	%f117, %f88, %f89, %f87;
	add.s32 	%r107, %r107, 8;
$L__BB0_20:
	setp.eq.s32 	%p17, %r13, 0;
	@%p17 bra 	$L__BB0_27;
	add.s32 	%r90, %r13, -1;
	setp.lt.u32 	%p18, %r90, 3;
	@%p18 bra 	$L__BB0_23;
	add.s32 	%r91, %r107, %r23;
	add.s32 	%r92, %r24, %r107;
	mul.wide.s32 	%rd27, %r91, 4;
	add.s64 	%rd28, %rd2, %rd27;
	ld.global.f32 	%f91, [%rd28];
	mul.wide.s32 	%rd29, %r92, 4;
	add.s64 	%rd30, %rd1, %rd29;
	ld.global.f32 	%f92, [%rd30];
	fma.rn.f32 	%f93, %f91, %f92, %f117;
	ld.global.f32 	%f94, [%rd28+4];
	ld.global.f32 	%f95, [%rd30+4];
	fma.rn.f32 	%f96, %f94, %f95, %f93;
	ld.global.f32 	%f97, [%rd28+8];
	ld.global.f32 	%f98, [%rd30+8];
	fma.rn.f32 	%f99, %f97, %f98, %f96;
	ld.global.f32 	%f100, [%rd28+12];
	ld.global.f32 	%f101, [%rd30+12];
	fma.rn.f32 	%f117, %f100, %f101, %f99;
	add.s32 	%r107, %r107, 4;
$L__BB0_23:
	and.b32  	%r36, %r7, 3;
	setp.eq.s32 	%p19, %r36, 0;
	@%p19 bra 	$L__BB0_27;
	setp.eq.s32 	%p20, %r36, 1;
	add.s32 	%r93, %r107, %r23;
	add.s32 	%r94, %r24, %r107;
	mul.wide.s32 	%rd31, %r93, 4;
	add.s64 	%rd7, %rd2, %rd31;
	ld.global.f32 	%f102, [%rd7];
	mul.wide.s32 	%rd32, %r94, 4;
	add.s64 	%rd8, %rd1, %rd32;
	ld.global.f32 	%f103, [%rd8];
	fma.rn.f32 	%f117, %f102, %f103, %f117;
	@%p20 bra 	$L__BB0_27;
	and.b32  	%r95, %r7, 3;
	setp.eq.s32 	%p21, %r95, 2;
	ld.global.f32 	%f104, [%rd7+4];
	ld.global.f32 	%f105, [%rd8+4];
	fma.rn.f32 	%f117, %f104, %f105, %f117;
	@%p21 bra 	$L__BB0_27;
	ld.global.f32 	%f106, [%rd7+8];
	ld.global.f32 	%f107, [%rd8+8];
	fma.rn.f32 	%f117, %f106, %f107, %f117;
$L__BB0_27:
	add.s32 	%r102, %r102, 1;
	setp.ne.s32 	%p22, %r102, %r6;
	@%p22 bra 	$L__BB0_14;
	add.s32 	%r101, %r101, 1;
	setp.ne.s32 	%p23, %r101, %r10;
	@%p23 bra 	$L__BB0_13;
	mad.lo.s32 	%r96, %r100, %r58, %r49;
	mad.lo.s32 	%r97, %r96, %r4, %r2;
	mad.lo.s32 	%r98, %r97, %r57, %r56;
	mul.wide.s32 	%rd33, %r98, 4;
	add.s64 	%rd34, %rd3, %rd33;
	st.global.f32 	[%rd34], %f117;
	add.s32 	%r100, %r100, 1;
	ld.global.u32 	%r99, [%rd4];
	setp.lt.s32 	%p24, %r100, %r99;
	@%p24 bra 	$L__BB0_12;
$L__BB0_30:
	ret;

}


// ===== COMPILED SASS (sm_100) =====

	.target	sm_100

	.elftype	@"ET_EXEC"


//--------------------- .note.nv.tkinfo           --------------------------
	.section	.note.nv.tkinfo,"",@"SHT_NOTE"
	.sectionflags	@"SHF_NOTE_NV_TKINFO"
	.tkinfo
        /*0018*/ 	.word	0x00000002
        /*0030*/ 	.string	""
        /*0030*/ 	.string	"ptxas"
        /*0030*/ 	.string	"Cuda compilation tools, release 13.0, V13.0.88"
        /*0030*/ 	.string	"Build cuda_13.0.r13.0/compiler.36424714_0"
        /*0030*/ 	.string	"-arch sm_100 -m 64 "



//--------------------- .note.nv.cuinfo           --------------------------
	.section	.note.nv.cuinfo,"",@"SHT_NOTE"
	.sectionflags	@"SHF_NOTE_NV_CUINFO"
        /*0018*/ 	.short	0x0002
        /*001a*/ 	.short	0x0064
        /*001c*/ 	.short	0x0082
	.zero		2


//--------------------- .nv.info                  --------------------------
	.section	.nv.info,"",@"SHT_CUDA_INFO"
	.align	4


	//----- nvinfo : EIATTR_REGCOUNT
	.align		4
        /*0000*/ 	.byte	0x04, 0x2f
        /*0002*/ 	.short	(.L_1 - .L_0)
	.align		4
.L_0:
        /*0004*/ 	.word	index@(_Z13conv2d_kernelPfS_S_PK9ConvParam)
        /*0008*/ 	.word	0x00000020


	//----- nvinfo : EIATTR_FRAME_SIZE
	.align		4
.L_1:
        /*000c*/ 	.byte	0x04, 0x11
        /*000e*/ 	.short	(.L_3 - .L_2)
	.align		4
.L_2:
        /*0010*/ 	.word	index@(_Z13conv2d_kernelPfS_S_PK9ConvParam)
        /*0014*/ 	.word	0x00000000


	//----- nvinfo : EIATTR_MIN_STACK_SIZE
	.align		4
.L_3:
        /*0018*/ 	.byte	0x04, 0x12
        /*001a*/ 	.short	(.L_5 - .L_4)
	.align		4
.L_4:
        /*001c*/ 	.word	index@(_Z13conv2d_kernelPfS_S_PK9ConvParam)
        /*0020*/ 	.word	0x00000000
.L_5:


//--------------------- .nv.compat                --------------------------
	.section	.nv.compat,"",@"SHT_CUDA_COMPAT_INFO"
	.align	4
        /*0000*/ 	.byte	0x02, 0x09, 0x00, 0x00, 0x02, 0x02, 0x01, 0x00, 0x02, 0x05, 0x05, 0x00, 0x03, 0x07, 0x01, 0x01
        /*0010*/ 	.byte	0x02, 0x03, 0x00, 0x00, 0x02, 0x06, 0x01, 0x00, 0x04, 0x0b, 0x08, 0x00, 0x09, 0x00, 0x00, 0x00
        /*0020*/ 	.byte	0x00, 0x00, 0x00, 0x00


//--------------------- .nv.info._Z13conv2d_kernelPfS_S_PK9ConvParam --------------------------
	.section	.nv.info._Z13conv2d_kernelPfS_S_PK9ConvParam,"",@"SHT_CUDA_INFO"
	.sectionflags	@""
	.align	4


	//----- nvinfo : EIATTR_CUDA_API_VERSION
	.align		4
        /*0000*/ 	.byte	0x04, 0x37
        /*0002*/ 	.short	(.L_7 - .L_6)
.L_6:
        /*0004*/ 	.word	0x00000082


	//----- nvinfo : EIATTR_KPARAM_INFO
	.align		4
.L_7:
        /*0008*/ 	.byte	0x04, 0x17
        /*000a*/ 	.short	(.L_9 - .L_8)
.L_8:
        /*000c*/ 	.word	0x00000000
        /*0010*/ 	.short	0x0003
        /*0012*/ 	.short	0x0018
        /*0014*/ 	.byte	0x00, 0xf5, 0x21, 0x00


	//----- nvinfo : EIATTR_KPARAM_INFO
	.align		4
.L_9:
        /*0018*/ 	.byte	0x04, 0x17
        /*001a*/ 	.short	(.L_11 - .L_10)
.L_10:
        /*001c*/ 	.word	0x00000000
        /*0020*/ 	.short	0x0002
        /*0022*/ 	.short	0x0010
        /*0024*/ 	.byte	0x00, 0xf5, 0x21, 0x00


	//----- nvinfo : EIATTR_KPARAM_INFO
	.align		4
.L_11:
        /*0028*/ 	.byte	0x04, 0x17
        /*002a*/ 	.short	(.L_13 - .L_12)
.L_12:
        /*002c*/ 	.word	0x00000000
        /*0030*/ 	.short	0x0001
        /*0032*/ 	.short	0x0008
        /*0034*/ 	.byte	0x00, 0xf5, 0x21, 0x00


	//----- nvinfo : EIATTR_KPARAM_INFO
	.align		4
.L_13:
        /*0038*/ 	.byte	0x04, 0x17
        /*003a*/ 	.short	(.L_15 - .L_14)
.L_14:
        /*003c*/ 	.word	0x00000000
        /*0040*/ 	.short	0x0000
        /*0042*/ 	.short	0x0000
        /*0044*/ 	.byte	0x00, 0xf5, 0x21, 0x00


	//----- nvinfo : EIATTR_SPARSE_MMA_MASK
	.align		4
.L_15:
        /*0048*/ 	.byte	0x03, 0x50
        /*004a*/ 	.short	0x0000


	//----- nvinfo : EIATTR_MAXREG_COUNT
	.align		4
        /*004c*/ 	.byte	0x03, 0x1b
        /*004e*/ 	.short	0x00ff


	//----- nvinfo : EIATTR_MERCURY_ISA_VERSION
	.align		4
        /*0050*/ 	.byte	0x03, 0x5f
        /*0052*/ 	.short	0x0101


	//----- nvinfo : EIATTR_VRC_CTA_INIT_COUNT
	.align		4
        /*0054*/ 	.byte	0x02, 0x4a
	.zero		1
	.zero		1


	//----- nvinfo : EIATTR_EXIT_INSTR_OFFSETS
	.align		4
        /*0058*/ 	.byte	0x04, 0x1c
        /*005a*/ 	.short	(.L_17 - .L_16)


	//   ....[0]....
.L_16:
        /*005c*/ 	.word	0x00000170


	//   ....[1]....
        /*0060*/ 	.word	0x000001a0


	//   ....[2]....
        /*0064*/ 	.word	0x000002e0


	//   ....[3]....
        /*0068*/ 	.word	0x000003c0


	//   ....[4]....
        /*006c*/ 	.word	0x000004a0


	//   ....[5]....
        /*0070*/ 	.word	0x000010a0


	//----- nvinfo : EIATTR_CBANK_PARAM_SIZE
	.align		4
.L_17:
        /*0074*/ 	.byte	0x03, 0x19
        /*0076*/ 	.short	0x0020


	//----- nvinfo : EIATTR_PARAM_CBANK
	.align		4
        /*0078*/ 	.byte	0x04, 0x0a
        /*007a*/ 	.short	(.L_19 - .L_18)
	.align		4
.L_18:
        /*007c*/ 	.word	index@(.nv.constant0._Z13conv2d_kernelPfS_S_PK9ConvParam)
        /*0080*/ 	.short	0x0380
        /*0082*/ 	.short	0x0020


	//----- nvinfo : EIATTR_SW_WAR
	.align		4
.L_19:
        /*0084*/ 	.byte	0x04, 0x36
        /*0086*/ 	.short	(.L_21 - .L_20)
.L_20:
        /*0088*/ 	.word	0x00000008
.L_21:


//--------------------- .nv.callgraph             --------------------------
	.section	.nv.callgraph,"",@"SHT_CUDA_CALLGRAPH"
	.align	4
	.sectionentsize	8
	.align		4
        /*0000*/ 	.word	0x00000000
	.align		4
        /*0004*/ 	.word	0xffffffff
	.align		4
        /*0008*/ 	.word	0x00000000
	.align		4
        /*000c*/ 	.word	0xfffffffe
	.align		4
        /*0010*/ 	.word	0x00000000
	.align		4
        /*0014*/ 	.word	0xfffffffd
	.align		4
        /*0018*/ 	.word	0x00000000
	.align		4
        /*001c*/ 	.word	0xfffffffc


//--------------------- .text._Z13conv2d_kernelPfS_S_PK9ConvParam --------------------------
	.section	.text._Z13conv2d_kernelPfS_S_PK9ConvParam,"ax",@progbits
	.align	128
        .global         _Z13conv2d_kernelPfS_S_PK9ConvParam
        .type           _Z13conv2d_kernelPfS_S_PK9ConvParam,@function
        .size           _Z13conv2d_kernelPfS_S_PK9ConvParam,(.L_x_15 - _Z13conv2d_kernelPfS_S_PK9ConvParam)
        .other          _Z13conv2d_kernelPfS_S_PK9ConvParam,@"STO_CUDA_ENTRY STV_DEFAULT"
_Z13conv2d_kernelPfS_S_PK9ConvParam:
.text._Z13conv2d_kernelPfS_S_PK9ConvParam:
[----:B------:R-:W-:Y:S08]  /*0000*/  LDC R1, c[0x0][0x37c] ;  /* 0x0000df00ff017b82 */ /* 0x000ff00000000800 */
[----:B------:R-:W0:Y:S01]  /*0010*/  LDC.64 R10, c[0x0][0x398] ;  /* 0x0000e600ff0a7b82 */ /* 0x000e220000000a00 */
[----:B------:R-:W0:Y:S02]  /*0020*/  LDCU.64 UR20, c[0x0][0x358] ;  /* 0x00006b00ff1477ac */ /* 0x000e240008000a00 */
[----:B0-----:R-:W2:Y:S04]  /*0030*/  LDG.E R9, desc[UR20][R10.64+0xc] ;  /* 0x00000c140a097981 */ /* 0x001ea8000c1e1900 */
[----:B------:R-:W3:Y:S04]  /*0040*/  LDG.E R8, desc[UR20][R10.64+0x8] ;  /* 0x000008140a087981 */ /* 0x000ee8000c1e1900 */
[----:B------:R-:W4:Y:S01]  /*0050*/  LDG.E R0, desc[UR20][R10.64+0x4] ;  /* 0x000004140a007981 */ /* 0x000f22000c1e1900 */
[----:B------:R-:W0:Y:S01]  /*0060*/  LDC R4, c[0x0][0x368] ;  /* 0x0000da00ff047b82 */ /* 0x000e220000000800 */
[----:B------:R-:W1:Y:S01]  /*0070*/  S2R R2, SR_TID.X ;  /* 0x0000000000027919 */ /* 0x000e620000002100 */
[----:B------:R-:W5:Y:S06]  /*0080*/  S2R R3, SR_TID.Y ;  /* 0x0000000000037919 */ /* 0x000f6c0000002200 */
[----:B------:R-:W5:Y:S01]  /*0090*/  LDC R6, c[0x0][0x364] ;  /* 0x0000d900ff067b82 */ /* 0x000f620000000800 */
[----:B------:R-:W0:Y:S07]  /*00a0*/  S2R R5, SR_TID.Z ;  /* 0x0000000000057919 */ /* 0x000e2e0000002300 */
[----:B------:R-:W1:Y:S08]  /*00b0*/  S2UR UR6, SR_CTAID.X ;  /* 0x00000000000679c3 */ /* 0x000e700000002500 */
[----:B------:R-:W1:Y:S08]  /*00c0*/  LDC R7, c[0x0][0x360] ;  /* 0x0000d800ff077b82 */ /* 0x000e700000000800 */
[----:B------:R-:W5:Y:S08]  /*00d0*/  S2UR UR5, SR_CTAID.Y ;  /* 0x00000000000579c3 */ /* 0x000f700000002600 */
[----:B------:R-:W0:Y:S01]  /*00e0*/  S2UR UR4, SR_CTAID.Z ;  /* 0x00000000000479c3 */ /* 0x000e220000002700 */
[----:B-1----:R-:W-:-:S02]  /*00f0*/  IMAD R2, R7, UR6, R2 ;  /* 0x0000000607027c24 */ /* 0x002fc4000f8e0202 */
[----:B-----5:R-:W-:Y:S02]  /*0100*/  IMAD R3, R6, UR5, R3 ;  /* 0x0000000506037c24 */ /* 0x020fe4000f8e0203 */
[----:B0-----:R-:W-:Y:S01]  /*0110*/  IMAD R5, R4, UR4, R5 ;  /* 0x0000000404057c24 */ /* 0x001fe2000f8e0205 */
[----:B--2---:R-:W-:Y:S02]  /*0120*/  R2UR UR14, R9 ;  /* 0x00000000090e72ca */ /* 0x004fe400000e0000 */
[----:B---3--:R-:W-:-:S11]  /*0130*/  R2UR UR13, R8 ;  /* 0x00000000080d72ca */ /* 0x008fd600000e0000 */
[----:B------:R-:W-:-:S04]  /*0140*/  ISETP.GE.AND P0, PT, R2, UR14, PT ;  /* 0x0000000e02007c0c */ /* 0x000fc8000bf06270 */
[----:B------:R-:W-:-:S04]  /*0150*/  ISETP.GE.OR P0, PT, R3, UR13, P0 ;  /* 0x0000000d03007c0c */ /* 0x000fc80008706670 */
[----:B----4-:R-:W-:-:S13]  /*0160*/  ISETP.GE.OR P0, PT, R5, R0, P0 ;  /* 0x000000000500720c */ /* 0x010fda0000706670 */
[----:B------:R-:W-:Y:S05]  /*0170*/  @P0 EXIT ;  /* 0x000000000000094d */ /* 0x000fea0003800000 */
[----:B------:R-:W2:Y:S02]  /*0180*/  LDG.E R4, desc[UR20][R10.64] ;  /* 0x000000140a047981 */ /* 0x000ea4000c1e1900 */
[----:B--2---:R-:W-:-:S13]  /*0190*/  ISETP.GE.AND P0, PT, R4, 0x1, PT ;  /* 0x000000010400780c */ /* 0x004fda0003f06270 */
[----:B------:R-:W-:Y:S05]  /*01a0*/  @!P0 EXIT ;  /* 0x000000000000894d */ /* 0x000fea0003800000 */
[----:B------:R-:W2:Y:S04]  /*01b0*/  LDG.E R4, desc[UR20][R10.64+0x10] ;  /* 0x000010140a047981 */ /* 0x000ea8000c1e1900 */
[----:B------:R-:W3:Y:S04]  /*01c0*/  LDG.E R9, desc[UR20][R10.64+0x20] ;  /* 0x000020140a097981 */ /* 0x000ee8000c1e1900 */
[----:B------:R0:W5:Y:S04]  /*01d0*/  LDG.E R6, desc[UR20][R10.64+0x1c] ;  /* 0x00001c140a067981 */ /* 0x000168000c1e1900 */
[----:B------:R0:W5:Y:S04]  /*01e0*/  LDG.E R7, desc[UR20][R10.64+0x14] ;  /* 0x000014140a077981 */ /* 0x000168000c1e1900 */
[----:B------:R0:W5:Y:S01]  /*01f0*/  LDG.E R8, desc[UR20][R10.64+0x18] ;  /* 0x000018140a087981 */ /* 0x000162000c1e1900 */
[----:B--2---:R-:W-:-:S02]  /*0200*/  ISETP.GT.AND P0, PT, R4, RZ, PT ;  /* 0x000000ff0400720c */ /* 0x004fc40003f04270 */
[----:B---3--:R-:W-:-:S11]  /*0210*/  R2UR UR15, R9 ;  /* 0x00000000090f72ca */ /* 0x008fd600000e0000 */
[----:B0-----:R-:W-:Y:S05]  /*0220*/  @P0 BRA `(.L_x_0) ;  /* 0x0000000000300947 */ /* 0x001fea0003800000 */
[----:B-----5:R-:W0:Y:S01]  /*0230*/  LDC.64 R8, c[0x0][0x388] ;  /* 0x0000e200ff087b82 */ /* 0x020e220000000a00 */
[----:B------:R-:W-:-:S05]  /*0240*/  UMOV UR4, URZ ;  /* 0x000000ff00047c82 */ /* 0x000fca0008000000 */
.L_x_1:
[----:B------:R-:W-:-:S04]  /*0250*/  IMAD R4, R0, UR4, R5 ;  /* 0x0000000400047c24 */ /* 0x000fc8000f8e0205 */
[----:B------:R-:W-:-:S04]  /*0260*/  IMAD R7, R4, UR13, R3 ;  /* 0x0000000d04077c24 */ /* 0x000fc8000f8e0203 */
[----:B------:R-:W-:-:S04]  /*0270*/  IMAD R7, R7, UR14, R2 ;  /* 0x0000000e07077c24 */ /* 0x000fc8000f8e0202 */
[----:B0-----:R-:W-:-:S05]  /*0280*/  IMAD.WIDE R6, R7, 0x4, R8 ;  /* 0x0000000407067825 */ /* 0x001fca00078e0208 */
[----:B------:R1:W-:Y:S04]  /*0290*/  STG.E desc[UR20][R6.64], RZ ;  /* 0x000000ff06007986 */ /* 0x0003e8000c101914 */
[----:B------:R-:W2:Y:S01]  /*02a0*/  LDG.E R4, desc[UR20][R10.64] ;  /* 0x000000140a047981 */ /* 0x000ea2000c1e1900 */
[----:B------:R-:W-:-:S06]  /*02b0*/  UIADD3 UR4, UPT, UPT, UR4, 0x1, URZ ;  /* 0x0000000104047890 */ /* 0x000fcc000fffe0ff */
[----:B--2---:R-:W-:-:S13]  /*02c0*/  ISETP.LE.AND P0, PT, R4, UR4, PT ;  /* 0x0000000404007c0c */ /* 0x004fda000bf03270 */
[----:B-1----:R-:W-:Y:S05]  /*02d0*/  @!P0 BRA `(.L_x_1) ;  /* 0xfffffffc00dc8947 */ /* 0x002fea000383ffff */
[----:B------:R-:W-:Y:S05]  /*02e0*/  EXIT ;  /* 0x000000000000794d */ /* 0x000fea0003800000 */
.L_x_0:
[----:B-----5:R-:W-:-:S13]  /*02f0*/  ISETP.GT.AND P0, PT, R6, RZ, PT ;  /* 0x000000ff0600720c */ /* 0x020fda0003f04270 */
[----:B------:R-:W-:Y:S05]  /*0300*/  @P0 BRA `(.L_x_2) ;  /* 0x0000000000300947 */ /* 0x000fea0003800000 */
[----:B------:R-:W0:Y:S01]  /*0310*/  LDC.64 R8, c[0x0][0x388] ;  /* 0x0000e200ff087b82 */ /* 0x000e220000000a00 */
[----:B------:R-:W-:-:S05]  /*0320*/  UMOV UR4, URZ ;  /* 0x000000ff00047c82 */ /* 0x000fca0008000000 */
.L_x_3:
        /* <DEDUP_REMOVED lines=10> */
.L_x_2:
[----:B------:R-:W-:-:S09]  /*03d0*/  UISETP.GT.AND UP0, UPT, UR15, URZ, UPT ;  /* 0x000000ff0f00728c */ /* 0x000fd2000bf04270 */
[----:B------:R-:W-:Y:S05]  /*03e0*/  BRA.U UP0, `(.L_x_4) ;  /* 0x0000000100307547 */ /* 0x000fea000b800000 */
[----:B------:R-:W0:Y:S01]  /*03f0*/  LDC.64 R8, c[0x0][0x388] ;  /* 0x0000e200ff087b82 */ /* 0x000e220000000a00 */
[----:B------:R-:W-:-:S05]  /*0400*/  UMOV UR4, URZ ;  /* 0x000000ff00047c82 */ /* 0x000fca0008000000 */
.L_x_5:
        /* <DEDUP_REMOVED lines=10> */
.L_x_4:
[----:B------:R-:W0:Y:S01]  /*04b0*/  LDCU.64 UR10, c[0x0][0x380] ;  /* 0x00007000ff0a77ac */ /* 0x000e220008000a00 */
[----:B------:R-:W1:Y:S01]  /*04c0*/  LDCU.64 UR8, c[0x0][0x390] ;  /* 0x00007200ff0877ac */ /* 0x000e620008000a00 */
[----:B------:R-:W-:Y:S02]  /*04d0*/  ULOP3.LUT UR7, UR15, 0x7ffffff0, URZ, 0xc0, !UPT ;  /* 0x7ffffff00f077892 */ /* 0x000fe4000f8ec0ff */
[----:B------:R-:W-:Y:S02]  /*04e0*/  ULOP3.LUT UR16, UR15, 0xf, URZ, 0xc0, !UPT ;  /* 0x0000000f0f107892 */ /* 0x000fe4000f8ec0ff */
[----:B------:R-:W-:Y:S02]  /*04f0*/  ULOP3.LUT UR17, UR15, 0x7, URZ, 0xc0, !UPT ;  /* 0x000000070f117892 */ /* 0x000fe4000f8ec0ff */
[----:B------:R-:W-:Y:S01]  /*0500*/  UIADD3 UR12, UPT, UPT, -UR7, URZ, URZ ;  /* 0x000000ff070c7290 */ /* 0x000fe2000fffe1ff */
[----:B------:R-:W-:Y:S01]  /*0510*/  UMOV UR4, URZ ;  /* 0x000000ff00047c82 */ /* 0x000fe20008000000 */
[----:B0-----:R-:W-:-:S02]  /*0520*/  UIADD3 UR10, UP0, UPT, UR10, 0x20, URZ ;  /* 0x000000200a0a7890 */ /* 0x001fc4000ff1e0ff */
[----:B-1----:R-:W-:Y:S02]  /*0530*/  UIADD3 UR8, UP1, UPT, UR8, 0x20, URZ ;  /* 0x0000002008087890 */ /* 0x002fe4000ff3e0ff */
[----:B------:R-:W-:Y:S02]  /*0540*/  UIADD3.X UR11, UPT, UPT, URZ, UR11, URZ, UP0, !UPT ;  /* 0x0000000bff0b7290 */ /* 0x000fe400087fe4ff */
[----:B------:R-:W-:-:S12]  /*0550*/  UIADD3.X UR9, UPT, UPT, URZ, UR9, URZ, UP1, !UPT ;  /* 0x00000009ff097290 */ /* 0x000fd80008ffe4ff */
.L_x_13:
[----:B------:R-:W0:Y:S02]  /*0560*/  LDC.64 R14, c[0x0][0x398] ;  /* 0x0000e600ff0e7b82 */ /* 0x000e240000000a00 */
[----:B0-----:R-:W2:Y:S01]  /*0570*/  LDG.E R14, desc[UR20][R14.64+0x24] ;  /* 0x000024140e0e7981 */ /* 0x001ea2000c1e1900 */
[----:B------:R-:W-:Y:S01]  /*0580*/  HFMA2 R20, -RZ, RZ, 0, 0 ;  /* 0x00000000ff147431 */ /* 0x000fe200000001ff */
[----:B------:R-:W-:Y:S01]  /*0590*/  MOV R11, RZ ;  /* 0x000000ff000b7202 */ /* 0x000fe20000000f00 */
[-C--:B--2---:R-:W-:Y:S02]  /*05a0*/  IMAD R13, R2, R14.reuse, RZ ;  /* 0x0000000e020d7224 */ /* 0x084fe400078e02ff */
[----:B------:R-:W-:-:S07]  /*05b0*/  IMAD R10, R3, R14, RZ ;  /* 0x0000000e030a7224 */ /* 0x000fce00078e02ff */
.L_x_12:
[--C-:B------:R-:W-:Y:S01]  /*05c0*/  IMAD R12, R4, UR4, R11.reuse ;  /* 0x00000004040c7c24 */ /* 0x100fe2000f8e020b */
[----:B------:R-:W-:Y:S01]  /*05d0*/  UMOV UR5, URZ ;  /* 0x000000ff00057c82 */ /* 0x000fe20008000000 */
[----:B------:R-:W-:Y:S01]  /*05e0*/  IMAD R9, R5, R4, R11 ;  /* 0x0000000405097224 */ /* 0x000fe200078e020b */
[----:B------:R-:W-:Y:S01]  /*05f0*/  IADD3 R11, PT, PT, R11, 0x1, RZ ;  /* 0x000000010b0b7810 */ /* 0x000fe20007ffe0ff */
[----:B------:R-:W-:Y:S02]  /*0600*/  IMAD R12, R7, R12, R10 ;  /* 0x0000000c070c7224 */ /* 0x000fe400078e020a */
[----:B------:R-:W-:Y:S01]  /*0610*/  IMAD R18, R6, R9, RZ ;  /* 0x0000000906127224 */ /* 0x000fe200078e02ff */
[----:B------:R-:W-:-:S13]  /*0620*/  ISETP.NE.AND P0, PT, R11, R4, PT ;  /* 0x000000040b00720c */ /* 0x000fda0003f05270 */
.L_x_11:
[----:B------:R-:W-:Y:S01]  /*0630*/  UISETP.GE.U32.AND UP0, UPT, UR15, 0x10, UPT ;  /* 0x000000100f00788c */ /* 0x000fe2000bf06070 */
[----:B------:R-:W-:Y:S01]  /*0640*/  IADD3 R19, PT, PT, R12, UR5, RZ ;  /* 0x000000050c137c10 */ /* 0x000fe2000fffe0ff */
[----:B------:R-:W-:Y:S01]  /*0650*/  UMOV UR6, URZ ;  /* 0x000000ff00067c82 */ /* 0x000fe20008000000 */
[----:B------:R-:W-:Y:S01]  /*0660*/  IADD3 R9, PT, PT, R18, UR5, RZ ;  /* 0x0000000512097c10 */ /* 0x000fe2000fffe0ff */
[----:B------:R-:W-:Y:S02]  /*0670*/  UIADD3 UR5, UPT, UPT, UR5, 0x1, URZ ;  /* 0x0000000105057890 */ /* 0x000fe4000fffe0ff */
[----:B------:R-:W-:Y:S02]  /*0680*/  IMAD R19, R8, R19, R13 ;  /* 0x0000001308137224 */ /* 0x000fe400078e020d */
[----:B------:R-:W-:Y:S02]  /*0690*/  IMAD R9, R9, UR15, RZ ;  /* 0x0000000f09097c24 */ /* 0x000fe4000f8e02ff */
[----:B------:R-:W-:Y:S01]  /*06a0*/  ISETP.NE.AND P1, PT, R6, UR5, PT ;  /* 0x0000000506007c0c */ /* 0x000fe2000bf25270 */
[----:B------:R-:W-:-:S12]  /*06b0*/  BRA.U !UP0, `(.L_x_6) ;  /* 0x0000000108fc7547 */ /* 0x000fd8000b800000 */
[----:B------:R-:W-:Y:S01]  /*06c0*/  MOV R21, R9 ;  /* 0x0000000900157202 */ /* 0x000fe20000000f00 */
[----:B------:R-:W-:Y:S01]  /*06d0*/  UMOV UR6, UR12 ;  /* 0x0000000c00067c82 */ /* 0x000fe20008000000 */
[----:B------:R-:W-:-:S07]  /*06e0*/  MOV R23, R19 ;  /* 0x0000001300177202 */ /* 0x000fce0000000f00 */
.L_x_7:
[----:B------:R-:W-:Y:S02]  /*06f0*/  MOV R16, UR10 ;  /* 0x0000000a00107c02 */ /* 0x000fe40008000f00 */
[----:B------:R-:W-:Y:S02]  /*0700*/  MOV R17, UR11 ;  /* 0x0000000b00117c02 */ /* 0x000fe40008000f00 */
[----:B------:R-:W-:Y:S02]  /*0710*/  MOV R14, UR8 ;  /* 0x00000008000e7c02 */ /* 0x000fe40008000f00 */
[----:B------:R-:W-:Y:S01]  /*0720*/  MOV R15, UR9 ;  /* 0x00000009000f7c02 */ /* 0x000fe20008000f00 */
[----:B------:R-:W-:-:S04]  /*0730*/  IMAD.WIDE R16, R23, 0x4, R16 ;  /* 0x0000000417107825 */ /* 0x000fc800078e0210 */
[----:B------:R-:W-:Y:S01]  /*0740*/  IMAD.WIDE R14, R21, 0x4, R14 ;  /* 0x00000004150e7825 */ /* 0x000fe200078e020e */
[----:B------:R-:W2:Y:S04]  /*0750*/  LDG.E R25, desc[UR20][R16.64+-0x20] ;  /* 0xffffe01410197981 */ /* 0x000ea8000c1e1900 */
[----:B------:R-:W2:Y:S04]  /*0760*/  LDG.E R22, desc[UR20][R14.64+-0x20] ;  /* 0xffffe0140e167981 */ /* 0x000ea8000c1e1900 */
[----:B------:R-:W3:Y:S04]  /*0770*/  LDG.E R27, desc[UR20][R16.64+-0x18] ;  /* 0xffffe814101b7981 */ /* 0x000ee8000c1e1900 */
[----:B------:R-:W3:Y:S04]  /*0780*/  LDG.E R24, desc[UR20][R14.64+-0x18] ;  /* 0xffffe8140e187981 */ /* 0x000ee8000c1e1900 */
[----:B------:R-:W4:Y:S04]  /*0790*/  LDG.E R29, desc[UR20][R16.64+0x1c] ;  /* 0x00001c14101d7981 */ /* 0x000f28000c1e1900 */
[----:B------:R-:W4:Y:S01]  /*07a0*/  LDG.E R26, desc[UR20][R14.64+0x1c] ;  /* 0x00001c140e1a7981 */ /* 0x000f22000c1e1900 */
[----:B--2---:R-:W-:-:S03]  /*07b0*/  FFMA R22, R25, R22, R20 ;  /* 0x0000001619167223 */ /* 0x004fc60000000014 */
[----:B------:R-:W2:Y:S04]  /*07c0*/  LDG.E R25, desc[UR20][R16.64+-0x1c] ;  /* 0xffffe41410197981 */ /* 0x000ea8000c1e1900 */
[----:B------:R-:W2:Y:S02]  /*07d0*/  LDG.E R20, desc[UR20][R14.64+-0x1c] ;  /* 0xffffe4140e147981 */ /* 0x000ea4000c1e1900 */
[----:B--2---:R-:W-:Y:S02]  /*07e0*/  FFMA R20, R25, R20, R22 ;  /* 0x0000001419147223 */ /* 0x004fe40000000016 */
[----:B------:R-:W2:Y:S04]  /*07f0*/  LDG.E R25, desc[UR20][R16.64+-0x14] ;  /* 0xffffec1410197981 */ /* 0x000ea8000c1e1900 */
[----:B------:R-:W2:Y:S01]  /*0800*/  LDG.E R22, desc[UR20][R14.64+-0x14] ;  /* 0xffffec140e167981 */ /* 0x000ea2000c1e1900 */
[----:B---3--:R-:W-:-:S03]  /*0810*/  FFMA R20, R27, R24, R20 ;  /* 0x000000181b147223 */ /* 0x008fc60000000014 */
[----:B------:R-:W3:Y:S04]  /*0820*/  LDG.E R27, desc[UR20][R16.64+-0x10] ;  /* 0xfffff014101b7981 */ /* 0x000ee8000c1e1900 */
[----:B------:R-:W3:Y:S01]  /*0830*/  LDG.E R24, desc[UR20][R14.64+-0x10] ;  /* 0xfffff0140e187981 */ /* 0x000ee2000c1e1900 */
[----:B--2---:R-:W-:-:S03]  /*0840*/  FFMA R20, R25, R22, R20 ;  /* 0x0000001619147223 */ /* 0x004fc60000000014 */
        /* <DEDUP_REMOVED lines=29> */
[----:B------:R-:W-:-:S04]  /*0a20*/  UIADD3 UR6, UPT, UPT, UR6, 0x10, URZ ;  /* 0x0000001006067890 */ /* 0x000fc8000fffe0ff */
[----:B------:R-:W-:Y:S01]  /*0a30*/  UISETP.NE.AND UP0, UPT, UR6, URZ, UPT ;  /* 0x000000ff0600728c */ /* 0x000fe2000bf05270 */
[----:B------:R-:W-:Y:S02]  /*0a40*/  IADD3 R23, PT, PT, R23, 0x10, RZ ;  /* 0x0000001017177810 */ /* 0x000fe40007ffe0ff */
[----:B------:R-:W-:Y:S01]  /*0a50*/  IADD3 R21, PT, PT, R21, 0x10, RZ ;  /* 0x0000001015157810 */ /* 0x000fe20007ffe0ff */
[----:B--2---:R-:W-:-:S04]  /*0a60*/  FFMA R20, R25, R22, R20 ;  /* 0x0000001619147223 */ /* 0x004fc80000000014 */
[----:B---3--:R-:W-:-:S04]  /*0a70*/  FFMA R20, R27, R24, R20 ;  /* 0x000000181b147223 */ /* 0x008fc80000000014 */
[----:B----4-:R-:W-:Y:S01]  /*0a80*/  FFMA R20, R29, R26, R20 ;  /* 0x0000001a1d147223 */ /* 0x010fe20000000014 */
[----:B------:R-:W-:Y:S06]  /*0a90*/  BRA.U UP0, `(.L_x_7) ;  /* 0xfffffffd00147547 */ /* 0x000fec000b83ffff */
[----:B------:R-:W-:-:S05]  /*0aa0*/  UMOV UR6, UR7 ;  /* 0x0000000700067c82 */ /* 0x000fca0008000000 */
.L_x_6:
[----:B------:R-:W-:-:S09]  /*0ab0*/  UISETP.NE.AND UP0, UPT, UR16, URZ, UPT ;  /* 0x000000ff1000728c */ /* 0x000fd2000bf05270 */
[----:B------:R-:W-:Y:S05]  /*0ac0*/  BRA.U !UP0, `(.L_x_8) ;  /* 0x0000000508407547 */ /* 0x000fea000b800000 */
[----:B------:R-:W-:Y:S02]  /*0ad0*/  UIADD3 UR18, UPT, UPT, UR16, -0x1, URZ ;  /* 0xffffffff10127890 */ /* 0x000fe4000fffe0ff */
[----:B------:R-:W-:Y:S02]  /*0ae0*/  UISETP.NE.AND UP1, UPT, UR17, URZ, UPT ;  /* 0x000000ff1100728c */ /* 0x000fe4000bf25270 */
[----:B------:R-:W-:-:S09]  /*0af0*/  UISETP.GE.U32.AND UP0, UPT, UR18, 0x7, UPT ;  /* 0x000000071200788c */ /* 0x000fd2000bf06070 */
[----:B------:R-:W-:Y:S05]  /*0b00*/  BRA.U !UP0, `(.L_x_9) ;  /* 0x00000001087c7547 */ /* 0x000fea000b800000 */
[----:B------:R-:W0:Y:S01]  /*0b10*/  LDC.64 R16, c[0x0][0x380] ;  /* 0x0000e000ff107b82 */ /* 0x000e220000000a00 */
[----:B------:R-:W-:Y:S02]  /*0b20*/  IADD3 R21, PT, PT, R19, UR6, RZ ;  /* 0x0000000613157c10 */ /* 0x000fe4000fffe0ff */
[----:B------:R-:W-:-:S05]  /*0b30*/  IADD3 R23, PT, PT, R9, UR6, RZ ;  /* 0x0000000609177c10 */ /* 0x000fca000fffe0ff */
[----:B------:R-:W1:Y:S01]  /*0b40*/  LDC.64 R14, c[0x0][0x390] ;  /* 0x0000e400ff0e7b82 */ /* 0x000e620000000a00 */
[----:B0-----:R-:W-:-:S05]  /*0b50*/  IMAD.WIDE R16, R21, 0x4, R16 ;  /* 0x0000000415107825 */ /* 0x001fca00078e0210 */
[----:B------:R-:W2:Y:S01]  /*0b60*/  LDG.E R21, desc[UR20][R16.64] ;  /* 0x0000001410157981 */ /* 0x000ea2000c1e1900 */
[----:B-1----:R-:W-:-:S03]  /*0b70*/  IMAD.WIDE R14, R23, 0x4, R14 ;  /* 0x00000004170e7825 */ /* 0x002fc600078e020e */
[----:B------:R-:W3:Y:S04]  /*0b80*/  LDG.E R25, desc[UR20][R16.64+0x8] ;  /* 0x0000081410197981 */ /* 0x000ee8000c1e1900 */
[----:B------:R-:W2:Y:S04]  /*0b90*/  LDG.E R22, desc[UR20][R14.64] ;  /* 0x000000140e167981 */ /* 0x000ea8000c1e1900 */
[----:B------:R-:W4:Y:S04]  /*0ba0*/  LDG.E R23, desc[UR20][R16.64+0x4] ;  /* 0x0000041410177981 */ /* 0x000f28000c1e1900 */
[----:B------:R-:W4:Y:S04]  /*0bb0*/  LDG.E R24, desc[UR20][R14.64+0x4] ;  /* 0x000004140e187981 */ /* 0x000f28000c1e1900 */
[----:B------:R-:W3:Y:S04]  /*0bc0*/  LDG.E R26, desc[UR20][R14.64+0x8] ;  /* 0x000008140e1a7981 */ /* 0x000ee8000c1e1900 */
[----:B------:R-:W5:Y:S04]  /*0bd0*/  LDG.E R27, desc[UR20][R16.64+0x1c] ;  /* 0x00001c14101b7981 */ /* 0x000f68000c1e1900 */
[----:B------:R-:W5:Y:S01]  /*0be0*/  LDG.E R28, desc[UR20][R14.64+0x1c] ;  /* 0x00001c140e1c7981 */ /* 0x000f62000c1e1900 */
[----:B--2---:R-:W-:-:S03]  /*0bf0*/  FFMA R22, R21, R22, R20 ;  /* 0x0000001615167223 */ /* 0x004fc60000000014 */
[----:B------:R-:W2:Y:S04]  /*0c00*/  LDG.E R21, desc[UR20][R16.64+0xc] ;  /* 0x00000c1410157981 */ /* 0x000ea8000c1e1900 */
[----:B------:R-:W2:Y:S01]  /*0c10*/  LDG.E R20, desc[UR20][R14.64+0xc] ;  /* 0x00000c140e147981 */ /* 0x000ea2000c1e1900 */
[----:B----4-:R-:W-:-:S03]  /*0c20*/  FFMA R22, R23, R24, R22 ;  /* 0x0000001817167223 */ /* 0x010fc60000000016 */
[----:B------:R-:W4:Y:S01]  /*0c30*/  LDG.E R23, desc[UR20][R14.64+0x10] ;  /* 0x000010140e177981 */ /* 0x000f22000c1e1900 */
[----:B---3--:R-:W-:-:S03]  /*0c40*/  FFMA R26, R25, R26, R22 ;  /* 0x0000001a191a7223 */ /* 0x008fc60000000016 */
[----:B------:R-:W4:Y:S04]  /*0c50*/  LDG.E R22, desc[UR20][R16.64+0x10] ;  /* 0x0000101410167981 */ /* 0x000f28000c1e1900 */
[----:B------:R-:W3:Y:S04]  /*0c60*/  LDG.E R24, desc[UR20][R16.64+0x14] ;  /* 0x0000141410187981 */ /* 0x000ee8000c1e1900 */
[----:B------:R-:W3:Y:S01]  /*0c70*/  LDG.E R25, desc[UR20][R14.64+0x14] ;  /* 0x000014140e197981 */ /* 0x000ee2000c1e1900 */
[----:B--2---:R-:W-:-:S03]  /*0c80*/  FFMA R21, R21, R20, R26 ;  /* 0x0000001415157223 */ /* 0x004fc6000000001a */
[----:B------:R-:W2:Y:S04]  /*0c90*/  LDG.E R20, desc[UR20][R16.64+0x18] ;  /* 0x0000181410147981 */ /* 0x000ea8000c1e1900 */
[----:B------:R-:W2:Y:S01]  /*0ca0*/  LDG.E R26, desc[UR20][R14.64+0x18] ;  /* 0x000018140e1a7981 */ /* 0x000ea2000c1e1900 */
[----:B----4-:R-:W-:-:S04]  /*0cb0*/  FFMA R21, R22, R23, R21 ;  /* 0x0000001716157223 */ /* 0x010fc80000000015 */
[----:B---3--:R-:W-:Y:S01]  /*0cc0*/  FFMA R21, R24, R25, R21 ;  /* 0x0000001918157223 */ /* 0x008fe20000000015 */
[----:B------:R-:W-:-:S03]  /*0cd0*/  UIADD3 UR6, UPT, UPT, UR6, 0x8, URZ ;  /* 0x0000000806067890 */ /* 0x000fc6000fffe0ff */
[----:B--2---:R-:W-:-:S04]  /*0ce0*/  FFMA R20, R20, R26, R21 ;  /* 0x0000001a14147223 */ /* 0x004fc80000000015 */
[----:B-----5:R-:W-:-:S07]  /*0cf0*/  FFMA R20, R27, R28, R20 ;  /* 0x0000001c1b147223 */ /* 0x020fce0000000014 */
.L_x_9:
[----:B------:R-:W-:Y:S05]  /*0d00*/  BRA.U !UP1, `(.L_x_8) ;  /* 0x0000000109b07547 */ /* 0x000fea000b800000 */
[----:B------:R-:W-:Y:S02]  /*0d10*/  UIADD3 UR18, UPT, UPT, UR17, -0x1, URZ ;  /* 0xffffffff11127890 */ /* 0x000fe4000fffe0ff */
[----:B------:R-:W-:Y:S02]  /*0d20*/  ULOP3.LUT UP1, UR19, UR15, 0x3, URZ, 0xc0, !UPT ;  /* 0x000000030f137892 */ /* 0x000fe4000f82c0ff */
        /* <DEDUP_REMOVED lines=10> */
[----:B------:R-:W4:Y:S04]  /*0dd0*/  LDG.E R23, desc[UR20][R16.64] ;  /* 0x0000001410177981 */ /* 0x000f28000c1e1900 */
[----:B------:R-:W4:Y:S04]  /*0de0*/  LDG.E R22, desc[UR20][R14.64] ;  /* 0x000000140e167981 */ /* 0x000f28000c1e1900 */
[----:B------:R-:W2:Y:S04]  /*0df0*/  LDG.E R24, desc[UR20][R14.64+0x4] ;  /* 0x000004140e187981 */ /* 0x000ea8000c1e1900 */
[----:B------:R-:W3:Y:S04]  /*0e00*/  LDG.E R26, desc[UR20][R14.64+0x8] ;  /* 0x000008140e1a7981 */ /* 0x000ee8000c1e1900 */
[----:B------:R-:W5:Y:S04]  /*0e10*/  LDG.E R28, desc[UR20][R16.64+0xc] ;  /* 0x00000c14101c7981 */ /* 0x000f68000c1e1900 */
[----:B------:R-:W5:Y:S01]  /*0e20*/  LDG.E R27, desc[UR20][R14.64+0xc] ;  /* 0x00000c140e1b7981 */ /* 0x000f62000c1e1900 */
[----:B------:R-:W-:Y:S01]  /*0e30*/  UIADD3 UR6, UPT, UPT, UR6, 0x4, URZ ;  /* 0x0000000406067890 */ /* 0x000fe2000fffe0ff */
[----:B----4-:R-:W-:-:S04]  /*0e40*/  FFMA R22, R23, R22, R20 ;  /* 0x0000001617167223 */ /* 0x010fc80000000014 */
[----:B--2---:R-:W-:-:S04]  /*0e50*/  FFMA R22, R25, R24, R22 ;  /* 0x0000001819167223 */ /* 0x004fc80000000016 */
[----:B---3--:R-:W-:-:S04]  /*0e60*/  FFMA R21, R21, R26, R22 ;  /* 0x0000001a15157223 */ /* 0x008fc80000000016 */
[----:B-----5:R-:W-:-:S07]  /*0e70*/  FFMA R20, R28, R27, R21 ;  /* 0x0000001b1c147223 */ /* 0x020fce0000000015 */
.L_x_10:
[----:B------:R-:W-:Y:S05]  /*0e80*/  BRA.U !UP1, `(.L_x_8) ;  /* 0x0000000109507547 */ /* 0x000fea000b800000 */
[----:B------:R-:W0:Y:S01]  /*0e90*/  LDC.64 R14, c[0x0][0x380] ;  /* 0x0000e000ff0e7b82 */ /* 0x000e220000000a00 */
[----:B------:R-:W-:Y:S02]  /*0ea0*/  IADD3 R19, PT, PT, R19, UR6, RZ ;  /* 0x0000000613137c10 */ /* 0x000fe4000fffe0ff */
[----:B------:R-:W-:-:S05]  /*0eb0*/  IADD3 R9, PT, PT, R9, UR6, RZ ;  /* 0x0000000609097c10 */ /* 0x000fca000fffe0ff */
[----:B------:R-:W1:Y:S01]  /*0ec0*/  LDC.64 R16, c[0x0][0x390] ;  /* 0x0000e400ff107b82 */ /* 0x000e620000000a00 */
[----:B0-----:R-:W-:-:S04]  /*0ed0*/  IMAD.WIDE R14, R19, 0x4, R14 ;  /* 0x00000004130e7825 */ /* 0x001fc800078e020e */
[----:B-1----:R-:W-:Y:S02]  /*0ee0*/  IMAD.WIDE R16, R9, 0x4, R16 ;  /* 0x0000000409107825 */ /* 0x002fe400078e0210 */
[----:B------:R-:W2:Y:S04]  /*0ef0*/  LDG.E R9, desc[UR20][R14.64] ;  /* 0x000000140e097981 */ /* 0x000ea8000c1e1900 */
[----:B------:R-:W2:Y:S01]  /*0f00*/  LDG.E R19, desc[UR20][R16.64] ;  /* 0x0000001410137981 */ /* 0x000ea2000c1e1900 */
[----:B------:R-:W-:Y:S01]  /*0f10*/  UISETP.NE.AND UP0, UPT, UR19, 0x1, UPT ;  /* 0x000000011300788c */ /* 0x000fe2000bf05270 */
[----:B--2---:R-:W-:-:S08]  /*0f20*/  FFMA R20, R9, R19, R20 ;  /* 0x0000001309147223 */ /* 0x004fd00000000014 */
[----:B------:R-:W-:Y:S05]  /*0f30*/  BRA.U !UP0, `(.L_x_8) ;  /* 0x0000000108247547 */ /* 0x000fea000b800000 */
[----:B------:R-:W-:Y:S01]  /*0f40*/  ULOP3.LUT UR6, UR15, 0x3, URZ, 0xc0, !UPT ;  /* 0x000000030f067892 */ /* 0x000fe2000f8ec0ff */
[----:B------:R-:W2:Y:S03]  /*0f50*/  LDG.E R9, desc[UR20][R14.64+0x4] ;  /* 0x000004140e097981 */ /* 0x000ea6000c1e1900 */
[----:B------:R-:W-:Y:S01]  /*0f60*/  UISETP.NE.AND UP0, UPT, UR6, 0x2, UPT ;  /* 0x000000020600788c */ /* 0x000fe2000bf05270 */
[----:B------:R-:W2:Y:S05]  /*0f70*/  LDG.E R19, desc[UR20][R16.64+0x4] ;  /* 0x0000041410137981 */ /* 0x000eaa000c1e1900 */
[----:B------:R-:W-:-:S13]  /*0f80*/  PLOP3.LUT P2, PT, PT, PT, UP0, 0x80, 0x8 ;  /* 0x000000000008781c */ /* 0x000fda0003f4f008 */
[----:B------:R-:W3:Y:S04]  /*0f90*/  @P2 LDG.E R21, desc[UR20][R14.64+0x8] ;  /* 0x000008140e152981 */ /* 0x000ee8000c1e1900 */
[----:B------:R-:W3:Y:S01]  /*0fa0*/  @P2 LDG.E R22, desc[UR20][R16.64+0x8] ;  /* 0x0000081410162981 */ /* 0x000ee2000c1e1900 */
[----:B--2---:R-:W-:-:S04]  /*0fb0*/  FFMA R20, R9, R19, R20 ;  /* 0x0000001309147223 */ /* 0x004fc80000000014 */
[----:B---3--:R-:W-:-:S07]  /*0fc0*/  @P2 FFMA R20, R21, R22, R20 ;  /* 0x0000001615142223 */ /* 0x008fce0000000014 */
.L_x_8:
[----:B------:R-:W-:Y:S05]  /*0fd0*/  @P1 BRA `(.L_x_11) ;  /* 0xfffffff400941947 */ /* 0x000fea000383ffff */
[----:B------:R-:W-:Y:S05]  /*0fe0*/  @P0 BRA `(.L_x_12) ;  /* 0xfffffff400740947 */ /* 0x000fea000383ffff */
[----:B------:R-:W0:Y:S01]  /*0ff0*/  LDC.64 R12, c[0x0][0x388] ;  /* 0x0000e200ff0c7b82 */ /* 0x000e220000000a00 */
[----:B------:R-:W-:-:S04]  /*1000*/  IMAD R14, R0, UR4, R5 ;  /* 0x00000004000e7c24 */ /* 0x000fc8000f8e0205 */
[----:B------:R-:W-:-:S03]  /*1010*/  IMAD R9, R14, UR13, R3 ;  /* 0x0000000d0e097c24 */ /* 0x000fc6000f8e0203 */
[----:B------:R-:W1:Y:S01]  /*1020*/  LDC.64 R10, c[0x0][0x398] ;  /* 0x0000e600ff0a7b82 */ /* 0x000e620000000a00 */
[----:B------:R-:W-:-:S04]  /*1030*/  IMAD R9, R9, UR14, R2 ;  /* 0x0000000e09097c24 */ /* 0x000fc8000f8e0202 */
[----:B0-----:R-:W-:-:S05]  /*1040*/  IMAD.WIDE R12, R9, 0x4, R12 ;  /* 0x00000004090c7825 */ /* 0x001fca00078e020c */
[----:B------:R0:W-:Y:S04]  /*1050*/  STG.E desc[UR20][R12.64], R20 ;  /* 0x000000140c007986 */ /* 0x0001e8000c101914 */
[----:B-1----:R-:W2:Y:S01]  /*1060*/  LDG.E R10, desc[UR20][R10.64] ;  /* 0x000000140a0a7981 */ /* 0x002ea2000c1e1900 */
[----:B------:R-:W-:-:S06]  /*1070*/  UIADD3 UR4, UPT, UPT, UR4, 0x1, URZ ;  /* 0x0000000104047890 */ /* 0x000fcc000fffe0ff */
[----:B--2---:R-:W-:-:S13]  /*1080*/  ISETP.LE.AND P0, PT, R10, UR4, PT ;  /* 0x000000040a007c0c */ /* 0x004fda000bf03270 */
[----:B0-----:R-:W-:Y:S05]  /*1090*/  @!P0 BRA `(.L_x_13) ;  /* 0xfffffff400308947 */ /* 0x001fea000383ffff */
[----:B------:R-:W-:Y:S05]  /*10a0*/  EXIT ;  /* 0x000000000000794d */ /* 0x000fea0003800000 */
.L_x_14:
[----:B------:R-:W-:-:S00]  /*10b0*/  BRA `(.L_x_14) ;  /* 0xfffffffc00fc7947 */ /* 0x000fc0000383ffff */
[----:B------:R-:W-:-:S00]  /*10c0*/  NOP ;  /* 0x0000000000007918 */ /* 0x000fc00000000000 */
        /* <DEDUP_REMOVED lines=11> */
.L_x_15:


//--------------------- .nv.shared.reserved.0     --------------------------
	.section	.nv.shared.reserved.0,"aw",@nobits
	.weak		__nv_reservedSMEM_offset_0_alias
	.size		__nv_reservedSMEM_offset_0_alias, 0, 64
	.other		__nv_reservedSMEM_offset_0_alias,@"STO_CUDA_RESERVED_SHARED STV_DEFAULT"
__nv_reservedSMEM_offset_0_alias:
	.zero		0
	.zero		64


//--------------------- .nv.constant0._Z13conv2d_kernelPfS_S_PK9ConvParam --------------------------
	.section	.nv.constant0._Z13conv2d_kernelPfS_S_PK9ConvParam,"a",@progbits
	.sectionflags	@""
	.align	4
.nv.constant0._Z13conv2d_kernelPfS_S_PK9ConvParam:
	.zero		928


//--------------------- SYMBOLS --------------------------

	.type		.nv.reservedSmem.offset0,@object
	.size		.nv.reservedSmem.offset0,0x4
